//
// Generated by NVIDIA NVVM Compiler
//
// Compiler Build ID: CL-36424714
// Cuda compilation tools, release 13.0, V13.0.88
// Based on NVVM 20.0.0
//

.version 9.0
.target sm_100
.address_size 64

	// .globl	_Z22clear_vector_coalescedPfi

.visible .entry _Z22clear_vector_coalescedPfi(
	.param .u64 .ptr .align 1 _Z22clear_vector_coalescedPfi_param_0,
	.param .u32 _Z22clear_vector_coalescedPfi_param_1
)
{
	.reg .pred 	%p<2>;
	.reg .b32 	%r<7>;
	.reg .b64 	%rd<5>;

	ld.param.u64 	%rd1, [_Z22clear_vector_coalescedPfi_param_0];
	ld.param.u32 	%r2, [_Z22clear_vector_coalescedPfi_param_1];
	mov.u32 	%r3, %ctaid.x;
	mov.u32 	%r4, %ntid.x;
	mov.u32 	%r5, %tid.x;
	mad.lo.s32 	%r1, %r3, %r4, %r5;
	setp.ge.s32 	%p1, %r1, %r2;
	@%p1 bra 	$L__BB0_2;
	cvta.to.global.u64 	%rd2, %rd1;
	mul.wide.s32 	%rd3, %r1, 4;
	add.s64 	%rd4, %rd2, %rd3;
	mov.b32 	%r6, 0;
	st.global.u32 	[%rd4], %r6;
$L__BB0_2:
	ret;

}
	// .globl	_Z26clear_vector_non_coalescedPfi
.visible .entry _Z26clear_vector_non_coalescedPfi(
	.param .u64 .ptr .align 1 _Z26clear_vector_non_coalescedPfi_param_0,
	.param .u32 _Z26clear_vector_non_coalescedPfi_param_1
)
{
	.reg .pred 	%p<2>;
	.reg .b32 	%r<8>;
	.reg .b64 	%rd<5>;

	ld.param.u64 	%rd1, [_Z26clear_vector_non_coalescedPfi_param_0];
	ld.param.u32 	%r2, [_Z26clear_vector_non_coalescedPfi_param_1];
	mov.u32 	%r3, %ctaid.x;
	mov.u32 	%r4, %ntid.x;
	mov.u32 	%r5, %tid.x;
	mad.lo.s32 	%r6, %r3, %r4, %r5;
	shl.b32 	%r1, %r6, 2;
	setp.ge.s32 	%p1, %r1, %r2;
	@%p1 bra 	$L__BB1_2;
	cvta.to.global.u64 	%rd2, %rd1;
	mul.wide.s32 	%rd3, %r1, 4;
	add.s64 	%rd4, %rd2, %rd3;
	mov.b32 	%r7, 0;
	st.global.u32 	[%rd4], %r7;
	st.global.u32 	[%rd4+4], %r7;
	st.global.u32 	[%rd4+8], %r7;
	st.global.u32 	[%rd4+12], %r7;
$L__BB1_2:
	ret;

}


// ===== COMPILED SASS (sm_100) =====

	.target	sm_100

	.elftype	@"ET_EXEC"


//--------------------- .note.nv.tkinfo           --------------------------
	.section	.note.nv.tkinfo,"",@"SHT_NOTE"
	.sectionflags	@"SHF_NOTE_NV_TKINFO"
	.tkinfo
        /*0018*/ 	.word	0x00000002
        /*0030*/ 	.string	""
        /*0030*/ 	.string	"ptxas"
        /*0030*/ 	.string	"Cuda compilation tools, release 13.0, V13.0.88"
        /*0030*/ 	.string	"Build cuda_13.0.r13.0/compiler.36424714_0"
        /*0030*/ 	.string	"-arch sm_100 -m 64 "



//--------------------- .note.nv.cuinfo           --------------------------
	.section	.note.nv.cuinfo,"",@"SHT_NOTE"
	.sectionflags	@"SHF_NOTE_NV_CUINFO"
        /*0018*/ 	.short	0x0002
        /*001a*/ 	.short	0x0064
        /*001c*/ 	.short	0x0082
	.zero		2


//--------------------- .nv.info                  --------------------------
	.section	.nv.info,"",@"SHT_CUDA_INFO"
	.align	4


	//----- nvinfo : EIATTR_REGCOUNT
	.align		4
        /*0000*/ 	.byte	0x04, 0x2f
        /*0002*/ 	.short	(.L_1 - .L_0)
	.align		4
.L_0:
        /*0004*/ 	.word	index@(_Z22clear_vector_coalescedPfi)
        /*0008*/ 	.word	0x00000008


	//----- nvinfo : EIATTR_FRAME_SIZE
	.align		4
.L_1:
        /*000c*/ 	.byte	0x04, 0x11
        /*000e*/ 	.short	(.L_3 - .L_2)
	.align		4
.L_2:
        /*0010*/ 	.word	index@(_Z22clear_vector_coalescedPfi)
        /*0014*/ 	.word	0x00000000


	//----- nvinfo : EIATTR_REGCOUNT
	.align		4
.L_3:
        /*0018*/ 	.byte	0x04, 0x2f
        /*001a*/ 	.short	(.L_5 - .L_4)
	.align		4
.L_4:
        /*001c*/ 	.word	index@(_Z26clear_vector_non_coalescedPfi)
        /*0020*/ 	.word	0x00000008


	//----- nvinfo : EIATTR_FRAME_SIZE
	.align		4
.L_5:
        /*0024*/ 	.byte	0x04, 0x11
        /*0026*/ 	.short	(.L_7 - .L_6)
	.align		4
.L_6:
        /*0028*/ 	.word	index@(_Z26clear_vector_non_coalescedPfi)
        /*002c*/ 	.word	0x00000000


	//----- nvinfo : EIATTR_MIN_STACK_SIZE
	.align		4
.L_7:
        /*0030*/ 	.byte	0x04, 0x12
        /*0032*/ 	.short	(.L_9 - .L_8)
	.align		4
.L_8:
        /*0034*/ 	.word	index@(_Z26clear_vector_non_coalescedPfi)
        /*0038*/ 	.word	0x00000000


	//----- nvinfo : EIATTR_MIN_STACK_SIZE
	.align		4
.L_9:
        /*003c*/ 	.byte	0x04, 0x12
        /*003e*/ 	.short	(.L_11 - .L_10)
	.align		4
.L_10:
        /*0040*/ 	.word	index@(_Z22clear_vector_coalescedPfi)
        /*0044*/ 	.word	0x00000000
.L_11:


//--------------------- .nv.compat                --------------------------
	.section	.nv.compat,"",@"SHT_CUDA_COMPAT_INFO"
	.align	4
        /*0000*/ 	.byte	0x02, 0x09, 0x00, 0x00, 0x02, 0x02, 0x01, 0x00, 0x02, 0x05, 0x05, 0x00, 0x03, 0x07, 0x01, 0x01
        /*0010*/ 	.byte	0x02, 0x03, 0x00, 0x00, 0x02, 0x06, 0x01, 0x00, 0x04, 0x0b, 0x08, 0x00, 0x09, 0x00, 0x00, 0x00
        /*0020*/ 	.byte	0x00, 0x00, 0x00, 0x00


//--------------------- .nv.info._Z26clear_vector_non_coalescedPfi --------------------------
	.section	.nv.info._Z26clear_vector_non_coalescedPfi,"",@"SHT_CUDA_INFO"
	.sectionflags	@""
	.align	4


	//----- nvinfo : EIATTR_CUDA_API_VERSION
	.align		4
        /*0000*/ 	.byte	0x04, 0x37
        /*0002*/ 	.short	(.L_13 - .L_12)
.L_12:
        /*0004*/ 	.word	0x00000082


	//----- nvinfo : EIATTR_KPARAM_INFO
	.align		4
.L_13:
        /*0008*/ 	.byte	0x04, 0x17
        /*000a*/ 	.short	(.L_15 - .L_14)
.L_14:
        /*000c*/ 	.word	0x00000000
        /*0010*/ 	.short	0x0001
        /*0012*/ 	.short	0x0008
        /*0014*/ 	.byte	0x00, 0xf0, 0x11, 0x00


	//----- nvinfo : EIATTR_KPARAM_INFO
	.align		4
.L_15:
        /*0018*/ 	.byte	0x04, 0x17
        /*001a*/ 	.short	(.L_17 - .L_16)
.L_16:
        /*001c*/ 	.word	0x00000000
        /*0020*/ 	.short	0x0000
        /*0022*/ 	.short	0x0000
        /*0024*/ 	.byte	0x00, 0xf5, 0x21, 0x00


	//----- nvinfo : EIATTR_SPARSE_MMA_MASK
	.align		4
.L_17:
        /*0028*/ 	.byte	0x03, 0x50
        /*002a*/ 	.short	0x0000


	//----- nvinfo : EIATTR_MAXREG_COUNT
	.align		4
        /*002c*/ 	.byte	0x03, 0x1b
        /*002e*/ 	.short	0x00ff


	//----- nvinfo : EIATTR_MERCURY_ISA_VERSION
	.align		4
        /*0030*/ 	.byte	0x03, 0x5f
        /*0032*/ 	.short	0x0101


	//----- nvinfo : EIATTR_VRC_CTA_INIT_COUNT
	.align		4
        /*0034*/ 	.byte	0x02, 0x4a
	.zero		1
	.zero		1


	//----- nvinfo : EIATTR_EXIT_INSTR_OFFSETS
	.align		4
        /*0038*/ 	.byte	0x04, 0x1c
        /*003a*/ 	.short	(.L_19 - .L_18)


	//   ....[0]....
.L_18:
        /*003c*/ 	.word	0x00000080


	//   ....[1]....
        /*0040*/ 	.word	0x00000100


	//----- nvinfo : EIATTR_CBANK_PARAM_SIZE
	.align		4
.L_19:
        /*0044*/ 	.byte	0x03, 0x19
        /*0046*/ 	.short	0x000c


	//----- nvinfo : EIATTR_PARAM_CBANK
	.align		4
        /*0048*/ 	.byte	0x04, 0x0a
        /*004a*/ 	.short	(.L_21 - .L_20)
	.align		4
.L_20:
        /*004c*/ 	.word	index@(.nv.constant0._Z26clear_vector_non_coalescedPfi)
        /*0050*/ 	.short	0x0380
        /*0052*/ 	.short	0x000c


	//----- nvinfo : EIATTR_SW_WAR
	.align		4
.L_21:
        /*0054*/ 	.byte	0x04, 0x36
        /*0056*/ 	.short	(.L_23 - .L_22)
.L_22:
        /*0058*/ 	.word	0x00000008
.L_23:


//--------------------- .nv.info._Z22clear_vector_coalescedPfi --------------------------
	.section	.nv.info._Z22clear_vector_coalescedPfi,"",@"SHT_CUDA_INFO"
	.sectionflags	@""
	.align	4


	//----- nvinfo : EIATTR_CUDA_API_VERSION
	.align		4
        /*0000*/ 	.byte	0x04, 0x37
        /*0002*/ 	.short	(.L_25 - .L_24)
.L_24:
        /*0004*/ 	.word	0x00000082


	//----- nvinfo : EIATTR_KPARAM_INFO
	.align		4
.L_25:
        /*0008*/ 	.byte	0x04, 0x17
        /*000a*/ 	.short	(.L_27 - .L_26)
.L_26:
        /*000c*/ 	.word	0x00000000
        /*0010*/ 	.short	0x0001
        /*0012*/ 	.short	0x0008
        /*0014*/ 	.byte	0x00, 0xf0, 0x11, 0x00


	//----- nvinfo : EIATTR_KPARAM_INFO
	.align		4
.L_27:
        /*0018*/ 	.byte	0x04, 0x17
        /*001a*/ 	.short	(.L_29 - .L_28)
.L_28:
        /*001c*/ 	.word	0x00000000
        /*0020*/ 	.short	0x0000
        /*0022*/ 	.short	0x0000
        /*0024*/ 	.byte	0x00, 0xf5, 0x21, 0x00


	//----- nvinfo : EIATTR_SPARSE_MMA_MASK
	.align		4
.L_29:
        /*0028*/ 	.byte	0x03, 0x50
        /*002a*/ 	.short	0x0000


	//----- nvinfo : EIATTR_MAXREG_COUNT
	.align		4
        /*002c*/ 	.byte	0x03, 0x1b
        /*002e*/ 	.short	0x00ff


	//----- nvinfo : EIATTR_MERCURY_ISA_VERSION
	.align		4
        /*0030*/ 	.byte	0x03, 0x5f
        /*0032*/ 	.short	0x0101


	//----- nvinfo : EIATTR_VRC_CTA_INIT_COUNT
	.align		4
        /*0034*/ 	.byte	0x02, 0x4a
	.zero		1
	.zero		1


	//----- nvinfo : EIATTR_EXIT_INSTR_OFFSETS
	.align		4
        /*0038*/ 	.byte	0x04, 0x1c
        /*003a*/ 	.short	(.L_31 - .L_30)


	//   ....[0]....
.L_30:
        /*003c*/ 	.word	0x00000070


	//   ....[1]....
        /*0040*/ 	.word	0x000000c0


	//----- nvinfo : EIATTR_CBANK_PARAM_SIZE
	.align		4
.L_31:
        /*0044*/ 	.byte	0x03, 0x19
        /*0046*/ 	.short	0x000c


	//----- nvinfo : EIATTR_PARAM_CBANK
	.align		4
        /*0048*/ 	.byte	0x04, 0x0a
        /*004a*/ 	.short	(.L_33 - .L_32)
	.align		4
.L_32:
        /*004c*/ 	.word	index@(.nv.constant0._Z22clear_vector_coalescedPfi)
        /*0050*/ 	.short	0x0380
        /*0052*/ 	.short	0x000c


	//----- nvinfo : EIATTR_SW_WAR
	.align		4
.L_33:
        /*0054*/ 	.byte	0x04, 0x36
        /*0056*/ 	.short	(.L_35 - .L_34)
.L_34:
        /*0058*/ 	.word	0x00000008
.L_35:


//--------------------- .nv.callgraph             --------------------------
	.section	.nv.callgraph,"",@"SHT_CUDA_CALLGRAPH"
	.align	4
	.sectionentsize	8
	.align		4
        /*0000*/ 	.word	0x00000000
	.align		4
        /*0004*/ 	.word	0xffffffff
	.align		4
        /*0008*/ 	.word	0x00000000
	.align		4
        /*000c*/ 	.word	0xfffffffe
	.align		4
        /*0010*/ 	.word	0x00000000
	.align		4
        /*0014*/ 	.word	0xfffffffd
	.align		4
        /*0018*/ 	.word	0x00000000
	.align		4
        /*001c*/ 	.word	0xfffffffc


//--------------------- .text._Z26clear_vector_non_coalescedPfi --------------------------
	.section	.text._Z26clear_vector_non_coalescedPfi,"ax",@progbits
	.align	128
        .global         _Z26clear_vector_non_coalescedPfi
        .type           _Z26clear_vector_non_coalescedPfi,@function
        .size           _Z26clear_vector_non_coalescedPfi,(.L_x_2 - _Z26clear_vector_non_coalescedPfi)
        .other          _Z26clear_vector_non_coalescedPfi,@"STO_CUDA_ENTRY STV_DEFAULT"
_Z26clear_vector_non_coalescedPfi:
.text._Z26clear_vector_non_coalescedPfi:
[----:B------:R-:W-:Y:S01]  /*0000*/  LDC R1, c[0x0][0x37c] ;  /* 0x0000df00ff017b82 */ /* 0x000fe20000000800 */
[----:B------:R-:W0:Y:S07]  /*0010*/  S2R R3, SR_TID.X ;  /* 0x0000000000037919 */ /* 0x000e2e0000002100 */
[----:B------:R-:W0:Y:S01]  /*0020*/  S2UR UR4, SR_CTAID.X ;  /* 0x00000000000479c3 */ /* 0x000e220000002500 */
[----:B------:R-:W1:Y:S07]  /*0030*/  LDCU UR5, c[0x0][0x388] ;  /* 0x00007100ff0577ac */ /* 0x000e6e0008000800 */
[----:B------:R-:W0:Y:S02]  /*0040*/  LDC R0, c[0x0][0x360] ;  /* 0x0000d800ff007b82 */ /* 0x000e240000000800 */
[----:B0-----:R-:W-:-:S05]  /*0050*/  IMAD R0, R0, UR4, R3 ;  /* 0x0000000400007c24 */ /* 0x001fca000f8e0203 */
[----:B------:R-:W-:-:S04]  /*0060*/  SHF.L.U32 R5, R0, 0x2, RZ ;  /* 0x0000000200057819 */ /* 0x000fc800000006ff */
[----:B-1----:R-:W-:-:S13]  /*0070*/  ISETP.GE.AND P0, PT, R5, UR5, PT ;  /* 0x0000000505007c0c */ /* 0x002fda000bf06270 */
[----:B------:R-:W-:Y:S05]  /*0080*/  @P0 EXIT ;  /* 0x000000000000094d */ /* 0x000fea0003800000 */
[----:B------:R-:W0:Y:S01]  /*0090*/  LDC.64 R2, c[0x0][0x380] ;  /* 0x0000e000ff027b82 */ /* 0x000e220000000a00 */
[----:B------:R-:W1:Y:S01]  /*00a0*/  LDCU.64 UR4, c[0x0][0x358] ;  /* 0x00006b00ff0477ac */ /* 0x000e620008000a00 */
[----:B0-----:R-:W-:-:S05]  /*00b0*/  IMAD.WIDE R2, R5, 0x4, R2 ;  /* 0x0000000405027825 */ /* 0x001fca00078e0202 */
[----:B-1----:R-:W-:Y:S04]  /*00c0*/  STG.E desc[UR4][R2.64], RZ ;  /* 0x000000ff02007986 */ /* 0x002fe8000c101904 */
[----:B------:R-:W-:Y:S04]  /*00d0*/  STG.E desc[UR4][R2.64+0x4], RZ ;  /* 0x000004ff02007986 */ /* 0x000fe8000c101904 */
[----:B------:R-:W-:Y:S04]  /*00e0*/  STG.E desc[UR4][R2.64+0x8], RZ ;  /* 0x000008ff02007986 */ /* 0x000fe8000c101904 */
[----:B------:R-:W-:Y:S01]  /*00f0*/  STG.E desc[UR4][R2.64+0xc], RZ ;  /* 0x00000cff02007986 */ /* 0x000fe2000c101904 */
[----:B------:R-:W-:Y:S05]  /*0100*/  EXIT ;  /* 0x000000000000794d */ /* 0x000fea0003800000 */
.L_x_0:
[----:B------:R-:W-:-:S00]  /*0110*/  BRA `(.L_x_0) ;  /* 0xfffffffc00fc7947 */ /* 0x000fc0000383ffff */
[----:B------:R-:W-:-:S00]  /*0120*/  NOP ;  /* 0x0000000000007918 */ /* 0x000fc00000000000 */
        /* <DEDUP_REMOVED lines=13> */
.L_x_2:


//--------------------- .text._Z22clear_vector_coalescedPfi --------------------------
	.section	.text._Z22clear_vector_coalescedPfi,"ax",@progbits
	.align	128
        .global         _Z22clear_vector_coalescedPfi
        .type           _Z22clear_vector_coalescedPfi,@function
        .size           _Z22clear_vector_coalescedPfi,(.L_x_3 - _Z22clear_vector_coalescedPfi)
        .other          _Z22clear_vector_coalescedPfi,@"STO_CUDA_ENTRY STV_DEFAULT"
_Z22clear_vector_coalescedPfi:
.text._Z22clear_vector_coalescedPfi:
[----:B------:R-:W-:Y:S01]  /*0000*/  LDC R1, c[0x0][0x37c] ;  /* 0x0000df00ff017b82 */ /* 0x000fe20000000800 */
[----:B------:R-:W0:Y:S07]  /*0010*/  S2R R0, SR_TID.X ;  /* 0x0000000000007919 */ /* 0x000e2e0000002100 */
[----:B------:R-:W0:Y:S01]  /*0020*/  S2UR UR4, SR_CTAID.X ;  /* 0x00000000000479c3 */ /* 0x000e220000002500 */
[----:B------:R-:W1:Y:S07]  /*0030*/  LDCU UR5, c[0x0][0x388] ;  /* 0x00007100ff0577ac */ /* 0x000e6e0008000800 */
[----:B------:R-:W0:Y:S02]  /*0040*/  LDC R5, c[0x0][0x360] ;  /* 0x0000d800ff057b82 */ /* 0x000e240000000800 */
[----:B0-----:R-:W-:-:S05]  /*0050*/  IMAD R5, R5, UR4, R0 ;  /* 0x0000000405057c24 */ /* 0x001fca000f8e0200 */
[----:B-1----:R-:W-:-:S13]  /*0060*/  ISETP.GE.AND P0, PT, R5, UR5, PT ;  /* 0x0000000505007c0c */ /* 0x002fda000bf06270 */
[----:B------:R-:W-:Y:S05]  /*0070*/  @P0 EXIT ;  /* 0x000000000000094d */ /* 0x000fea0003800000 */
[----:B------:R-:W0:Y:S01]  /*0080*/  LDC.64 R2, c[0x0][0x380] ;  /* 0x0000e000ff027b82 */ /* 0x000e220000000a00 */
[----:B------:R-:W1:Y:S01]  /*0090*/  LDCU.64 UR4, c[0x0][0x358] ;  /* 0x00006b00ff0477ac */ /* 0x000e620008000a00 */
[----:B0-----:R-:W-:-:S05]  /*00a0*/  IMAD.WIDE R2, R5, 0x4, R2 ;  /* 0x0000000405027825 */ /* 0x001fca00078e0202 */
[----:B-1----:R-:W-:Y:S01]  /*00b0*/  STG.E desc[UR4][R2.64], RZ ;  /* 0x000000ff02007986 */ /* 0x002fe2000c101904 */
[----:B------:R-:W-:Y:S05]  /*00c0*/  EXIT ;  /* 0x000000000000794d */ /* 0x000fea0003800000 */
.L_x_1:
        /* <DEDUP_REMOVED lines=11> */
.L_x_3:


//--------------------- .nv.shared.reserved.0     --------------------------
	.section	.nv.shared.reserved.0,"aw",@nobits
	.weak		__nv_reservedSMEM_offset_0_alias
	.size		__nv_reservedSMEM_offset_0_alias, 0, 64
	.other		__nv_reservedSMEM_offset_0_alias,@"STO_CUDA_RESERVED_SHARED STV_DEFAULT"
__nv_reservedSMEM_offset_0_alias:
	.zero		0
	.zero		64


//--------------------- .nv.constant0._Z26clear_vector_non_coalescedPfi --------------------------
	.section	.nv.constant0._Z26clear_vector_non_coalescedPfi,"a",@progbits
	.sectionflags	@""
	.align	4
.nv.constant0._Z26clear_vector_non_coalescedPfi:
	.zero		908


//--------------------- .nv.constant0._Z22clear_vector_coalescedPfi --------------------------
	.section	.nv.constant0._Z22clear_vector_coalescedPfi,"a",@progbits
	.sectionflags	@""
	.align	4
.nv.constant0._Z22clear_vector_coalescedPfi:
	.zero		908


//--------------------- SYMBOLS --------------------------

	.type		.nv.reservedSmem.offset0,@object
	.size		.nv.reservedSmem.offset0,0x4
